	.headerflags	@"EF_CUDA_TEXMODE_UNIFIED EF_CUDA_64BIT_ADDRESS EF_CUDA_ACCELERATORS EF_CUDA_SM90 EF_CUDA_VIRTUAL_SM(EF_CUDA_SM90)"
	.elftype	@"ET_EXEC"


//--------------------- .nv.info                  --------------------------
	.section	.nv.info,"",@"SHT_CUDA_INFO"
	.align	4


	//----- nvinfo : EIATTR_REGCOUNT
	.align		4
        /*0000*/ 	.byte	0x04, 0x2f
        /*0002*/ 	.short	(.L_1 - .L_0)
	.align		4
.L_0:
        /*0004*/ 	.word	index@(triton_poi_fused_max_0)
        /*0008*/ 	.word	0x00000012


	//----- nvinfo : EIATTR_MIN_STACK_SIZE
	.align		4
.L_1:
        /*000c*/ 	.byte	0x04, 0x12
        /*000e*/ 	.short	(.L_3 - .L_2)
	.align		4
.L_2:
        /*0010*/ 	.word	index@(triton_poi_fused_max_0)
        /*0014*/ 	.word	0x00000000


	//----- nvinfo : EIATTR_FRAME_SIZE
	.align		4
.L_3:
        /*0018*/ 	.byte	0x04, 0x11
        /*001a*/ 	.short	(.L_5 - .L_4)
	.align		4
.L_4:
        /*001c*/ 	.word	index@(triton_poi_fused_max_0)
        /*0020*/ 	.word	0x00000000


	//----- nvinfo : EIATTR_MIN_STACK_SIZE
	.align		4
.L_5:
        /*0024*/ 	.byte	0x04, 0x12
        /*0026*/ 	.short	(.L_7 - .L_6)
	.align		4
.L_6:
        /*0028*/ 	.word	index@(triton_poi_fused_max_0)
        /*002c*/ 	.word	0x00000000
.L_7:


//--------------------- .nv.info.triton_poi_fused_max_0 --------------------------
	.section	.nv.info.triton_poi_fused_max_0,"",@"SHT_CUDA_INFO"
	.sectionflags	@""
	.align	4


	//----- nvinfo : EIATTR_CUDA_API_VERSION
	.align		4
        /*0000*/ 	.byte	0x04, 0x37
        /*0002*/ 	.short	(.L_9 - .L_8)
.L_8:
        /*0004*/ 	.word	0x0000007c


	//----- nvinfo : EIATTR_KPARAM_INFO
	.align		4
.L_9:
        /*0008*/ 	.byte	0x04, 0x17
        /*000a*/ 	.short	(.L_11 - .L_10)
.L_10:
        /*000c*/ 	.word	0x00000000
        /*0010*/ 	.short	0x0003
        /*0012*/ 	.short	0x0018
        /*0014*/ 	.byte	0x00, 0xf0, 0x11, 0x00


	//----- nvinfo : EIATTR_KPARAM_INFO
	.align		4
.L_11:
        /*0018*/ 	.byte	0x04, 0x17
        /*001a*/ 	.short	(.L_13 - .L_12)
.L_12:
        /*001c*/ 	.word	0x00000000
        /*0020*/ 	.short	0x0002
        /*0022*/ 	.short	0x0010
        /*0024*/ 	.byte	0x00, 0xf4, 0x21, 0x00


	//----- nvinfo : EIATTR_KPARAM_INFO
	.align		4
.L_13:
        /*0028*/ 	.byte	0x04, 0x17
        /*002a*/ 	.short	(.L_15 - .L_14)
.L_14:
        /*002c*/ 	.word	0x00000000
        /*0030*/ 	.short	0x0001
        /*0032*/ 	.short	0x0008
        /*0034*/ 	.byte	0x00, 0xf4, 0x21, 0x00


	//----- nvinfo : EIATTR_KPARAM_INFO
	.align		4
.L_15:
        /*0038*/ 	.byte	0x04, 0x17
        /*003a*/ 	.short	(.L_17 - .L_16)
.L_16:
        /*003c*/ 	.word	0x00000000
        /*0040*/ 	.short	0x0000
        /*0042*/ 	.short	0x0000
        /*0044*/ 	.byte	0x00, 0xf4, 0x21, 0x00


	//----- nvinfo : EIATTR_SPARSE_MMA_MASK
	.align		4
.L_17:
        /*0048*/ 	.byte	0x03, 0x50
        /*004a*/ 	.short	0x0000


	//----- nvinfo : EIATTR_MAXREG_COUNT
	.align		4
        /*004c*/ 	.byte	0x03, 0x1b
        /*004e*/ 	.short	0x00ff


	//----- nvinfo : EIATTR_EXIT_INSTR_OFFSETS
	.align		4
        /*0050*/ 	.byte	0x04, 0x1c
        /*0052*/ 	.short	(.L_19 - .L_18)


	//   ....[0]....
.L_18:
        /*0054*/ 	.word	0x00000340


	//   ....[1]....
        /*0058*/ 	.word	0x00000370


	//----- nvinfo : EIATTR_REQNTID
	.align		4
.L_19:
        /*005c*/ 	.byte	0x04, 0x10
        /*005e*/ 	.short	(.L_21 - .L_20)
.L_20:
        /*0060*/ 	.word	0x00000080
        /*0064*/ 	.word	0x00000001
        /*0068*/ 	.word	0x00000001


	//----- nvinfo : EIATTR_CBANK_PARAM_SIZE
	.align		4
.L_21:
        /*006c*/ 	.byte	0x03, 0x19
        /*006e*/ 	.short	0x001c


	//----- nvinfo : EIATTR_PARAM_CBANK
	.align		4
        /*0070*/ 	.byte	0x04, 0x0a
        /*0072*/ 	.short	(.L_23 - .L_22)
	.align		4
.L_22:
        /*0074*/ 	.word	index@(.nv.constant0.triton_poi_fused_max_0)
        /*0078*/ 	.short	0x0210
        /*007a*/ 	.short	0x001c


	//----- nvinfo : EIATTR_SW_WAR
	.align		4
.L_23:
        /*007c*/ 	.byte	0x04, 0x36
        /*007e*/ 	.short	(.L_25 - .L_24)
.L_24:
        /*0080*/ 	.word	0x00000008
.L_25:


//--------------------- .nv.callgraph             --------------------------
	.section	.nv.callgraph,"",@"SHT_CUDA_CALLGRAPH"
	.align	4
	.sectionentsize	8
	.align		4
        /*0000*/ 	.word	0x00000000
	.align		4
        /*0004*/ 	.word	0xffffffff
	.align		4
        /*0008*/ 	.word	0x00000000
	.align		4
        /*000c*/ 	.word	0xfffffffe
	.align		4
        /*0010*/ 	.word	0x00000000
	.align		4
        /*0014*/ 	.word	0xfffffffd
	.align		4
        /*0018*/ 	.word	0x00000000
	.align		4
        /*001c*/ 	.word	0xfffffffc


//--------------------- .text.triton_poi_fused_max_0 --------------------------
	.section	.text.triton_poi_fused_max_0,"ax",@progbits
	.align	128
        .global         triton_poi_fused_max_0
        .type           triton_poi_fused_max_0,@function
        .size           triton_poi_fused_max_0,(.L_x_1 - triton_poi_fused_max_0)
        .other          triton_poi_fused_max_0,@"STO_CUDA_ENTRY STV_DEFAULT"
triton_poi_fused_max_0:
.text.triton_poi_fused_max_0:
[----:B------:R-:W0:Y:S02]  /*0000*/  LDC R1, c[0x0][0x28] ;  /* 0x00000a00ff017b82 */ /* 0x000e240000000800 */
[----:B------:R-:W1:Y:S01]  /*0010*/  S2R R0, SR_TID.X ;  /* 0x0000000000007919 */ /* 0x000e620000002100 */
[----:B------:R-:W2:Y:S01]  /*0020*/  LDC.64 R2, c[0x0][0x210] ;  /* 0x00008400ff027b82 */ /* 0x000ea20000000a00 */
[----:B------:R-:W-:Y:S01]  /*0030*/  ULDC.64 UR4, c[0x0][0x208] ;  /* 0x0000820000047ab9 */ /* 0x000fe20000000a00 */
[----:B------:R-:W3:Y:S01]  /*0040*/  S2R R9, SR_CTAID.X ;  /* 0x0000000000097919 */ /* 0x000ee20000002500 */
[----:B------:R-:W-:Y:S02]  /*0050*/  IMAD.MOV.U32 R8, RZ, RZ, RZ ;  /* 0x000000ffff087224 */ /* 0x000fe400078e00ff */
[----:B------:R-:W-:-:S03]  /*0060*/  IMAD.MOV.U32 R10, RZ, RZ, RZ ;  /* 0x000000ffff0a7224 */ /* 0x000fc600078e00ff */
[----:B------:R-:W4:Y:S01]  /*0070*/  LDC.64 R6, c[0x0][0x220] ;  /* 0x00008800ff067b82 */ /* 0x000f220000000a00 */
[----:B-1----:R-:W-:-:S05]  /*0080*/  LOP3.LUT R0, R0, 0x7f, RZ, 0xc0, !PT ;  /* 0x0000007f00007812 */ /* 0x002fca00078ec0ff */
[----:B---3--:R-:W-:Y:S02]  /*0090*/  IMAD R9, R9, 0x80, R0 ;  /* 0x0000008009097824 */ /* 0x008fe400078e0200 */
[----:B------:R-:W-:Y:S02]  /*00a0*/  IMAD.MOV.U32 R0, RZ, RZ, RZ ;  /* 0x000000ffff007224 */ /* 0x000fe400078e00ff */
[C---:B------:R-:W-:Y:S01]  /*00b0*/  IMAD.SHL.U32 R5, R9.reuse, 0x4, RZ ;  /* 0x0000000409057824 */ /* 0x040fe200078e00ff */
[----:B------:R-:W-:-:S03]  /*00c0*/  ISETP.GE.AND P2, PT, R9, 0x100, PT ;  /* 0x000001000900780c */ /* 0x000fc60003f46270 */
[----:B--2---:R-:W-:-:S04]  /*00d0*/  IMAD.WIDE R2, R5, 0x4, R2 ;  /* 0x0000000405027825 */ /* 0x004fc800078e0202 */
[----:B------:R-:W-:-:S06]  /*00e0*/  IMAD.MOV.U32 R5, RZ, RZ, RZ ;  /* 0x000000ffff057224 */ /* 0x000fcc00078e00ff */
[----:B------:R-:W2:Y:S04]  /*00f0*/  @!P2 LDG.E.EL R0, desc[UR4][R2.64] ;  /* 0x000000040200a981 */ /* 0x000ea8000c2e1900 */
[----:B------:R-:W2:Y:S04]  /*0100*/  @!P2 LDG.E.EL R5, desc[UR4][R2.64+0x4] ;  /* 0x000004040205a981 */ /* 0x000ea8000c2e1900 */
[----:B------:R-:W3:Y:S04]  /*0110*/  @!P2 LDG.E.EL R8, desc[UR4][R2.64+0x8] ;  /* 0x000008040208a981 */ /* 0x000ee8000c2e1900 */
[----:B------:R-:W5:Y:S01]  /*0120*/  @!P2 LDG.E.EL R10, desc[UR4][R2.64+0xc] ;  /* 0x00000c04020aa981 */ /* 0x000f62000c2e1900 */
[----:B--2---:R-:W-:-:S04]  /*0130*/  FSETP.GT.AND P0, PT, R0, R5, PT ;  /* 0x000000050000720b */ /* 0x004fc80003f04000 */
[----:B------:R-:W-:-:S04]  /*0140*/  FSETP.NAN.OR P0, PT, R0, R0, P0 ;  /* 0x000000000000720b */ /* 0x000fc80000708400 */
[CC--:B------:R-:W-:Y:S02]  /*0150*/  FSETP.EQ.OR P3, PT, R0.reuse, R5.reuse, P0 ;  /* 0x000000050000720b */ /* 0x0c0fe40000762400 */
[CC--:B------:R-:W-:Y:S02]  /*0160*/  FSEL R11, R0.reuse, R5.reuse, P0 ;  /* 0x00000005000b7208 */ /* 0x0c0fe40000000000 */
[----:B------:R-:W-:Y:S02]  /*0170*/  FSEL R13, R0, R5, P3 ;  /* 0x00000005000d7208 */ /* 0x000fe40001800000 */
[----:B---3--:R-:W-:Y:S01]  /*0180*/  FSETP.GT.AND P4, PT, R11, R8, PT ;  /* 0x000000080b00720b */ /* 0x008fe20003f84000 */
[----:B------:R-:W1:Y:S01]  /*0190*/  LDC.64 R4, c[0x0][0x218] ;  /* 0x00008600ff047b82 */ /* 0x000e620000000a00 */
[----:B------:R-:W-:Y:S02]  /*01a0*/  FSETP.NAN.AND P0, PT, R13, R13, PT ;  /* 0x0000000d0d00720b */ /* 0x000fe40003f08000 */
[----:B------:R-:W-:-:S02]  /*01b0*/  SEL R15, RZ, 0x1, P3 ;  /* 0x00000001ff0f7807 */ /* 0x000fc40001800000 */
[CC--:B------:R-:W-:Y:S02]  /*01c0*/  FSETP.NUM.AND P1, PT, R8.reuse, R8.reuse, P0 ;  /* 0x000000080800720b */ /* 0x0c0fe40000727000 */
[-C--:B------:R-:W-:Y:S02]  /*01d0*/  FSETP.NAN.AND P5, PT, R8, R8.reuse, P0 ;  /* 0x000000080800720b */ /* 0x080fe400007a8000 */
[CC--:B------:R-:W-:Y:S02]  /*01e0*/  FSETP.GT.OR P0, PT, R13.reuse, R8.reuse, P1 ;  /* 0x000000080d00720b */ /* 0x0c0fe40000f04400 */
[----:B------:R-:W-:Y:S02]  /*01f0*/  FSETP.EQ.OR P5, PT, R13, R8, P5 ;  /* 0x000000080d00720b */ /* 0x000fe40002fa2400 */
[----:B------:R-:W-:Y:S02]  /*0200*/  FSETP.NAN.AND P1, PT, R11, R11, PT ;  /* 0x0000000b0b00720b */ /* 0x000fe40003f28000 */
[----:B------:R-:W-:-:S02]  /*0210*/  PLOP3.LUT P0, PT, P0, P5, PT, 0xa8, 0x0 ;  /* 0x000000000000781c */ /* 0x000fc4000070b570 */
[-C--:B------:R-:W-:Y:S02]  /*0220*/  @!P4 FSEL R11, R11, R8.reuse, P1 ;  /* 0x000000080b0bc208 */ /* 0x080fe40000800000 */
[----:B------:R-:W-:Y:S02]  /*0230*/  FSEL R13, R13, R8, P0 ;  /* 0x000000080d0d7208 */ /* 0x000fe40000000000 */
[-C--:B-----5:R-:W-:Y:S02]  /*0240*/  FSETP.GT.AND P3, PT, R11, R10.reuse, PT ;  /* 0x0000000a0b00720b */ /* 0x0a0fe40003f64000 */
[----:B------:R-:W-:Y:S01]  /*0250*/  SEL R15, R15, 0x2, P0 ;  /* 0x000000020f0f7807 */ /* 0x000fe20000000000 */
[----:B-1----:R-:W-:Y:S01]  /*0260*/  IMAD.WIDE R2, R9, 0x4, R4 ;  /* 0x0000000409027825 */ /* 0x002fe200078e0204 */
[----:B------:R-:W-:Y:S02]  /*0270*/  FSETP.NAN.AND P0, PT, R13, R13, PT ;  /* 0x0000000d0d00720b */ /* 0x000fe40003f08000 */
[----:B------:R-:W-:Y:S01]  /*0280*/  FSETP.NAN.AND P1, PT, R10, R10, PT ;  /* 0x0000000a0a00720b */ /* 0x000fe20003f28000 */
[----:B----4-:R-:W-:Y:S01]  /*0290*/  IMAD.WIDE R4, R9, 0x8, R6 ;  /* 0x0000000809047825 */ /* 0x010fe200078e0206 */
[----:B------:R-:W-:-:S02]  /*02a0*/  SEL R0, R15, 0x3, P0 ;  /* 0x000000030f007807 */ /* 0x000fc40000000000 */
[----:B------:R-:W-:Y:S02]  /*02b0*/  FSETP.NEU.AND P5, PT, R13, R10, PT ;  /* 0x0000000a0d00720b */ /* 0x000fe40003fad000 */
[----:B------:R-:W-:Y:S02]  /*02c0*/  SEL R0, R0, 0x3, P1 ;  /* 0x0000000300007807 */ /* 0x000fe40000800000 */
[----:B------:R-:W-:Y:S02]  /*02d0*/  FSETP.NAN.AND P4, PT, R11, R11, PT ;  /* 0x0000000b0b00720b */ /* 0x000fe40003f88000 */
[----:B------:R-:W-:Y:S02]  /*02e0*/  SEL R0, R15, R0, !P5 ;  /* 0x000000000f007207 */ /* 0x000fe40006800000 */
[-C--:B------:R-:W-:Y:S02]  /*02f0*/  @!P3 SEL R11, R11, R10.reuse, P4 ;  /* 0x0000000a0b0bb207 */ /* 0x080fe40002000000 */
[----:B------:R-:W-:-:S02]  /*0300*/  FSETP.GT.AND P3, PT, R13, R10, PT ;  /* 0x0000000a0d00720b */ /* 0x000fc40003f64000 */
[----:B------:R-:W-:Y:S01]  /*0310*/  @P0 SEL R0, R0, R15, P1 ;  /* 0x0000000f00000207 */ /* 0x000fe20000800000 */
[----:B------:R1:W-:Y:S03]  /*0320*/  @!P2 STG.E desc[UR4][R2.64], R11 ;  /* 0x0000000b0200a986 */ /* 0x0003e6000c101904 */
[----:B------:R-:W-:Y:S01]  /*0330*/  SEL R6, R15, R0, P3 ;  /* 0x000000000f067207 */ /* 0x000fe20001800000 */
[----:B------:R-:W-:Y:S06]  /*0340*/  @P2 EXIT ;  /* 0x000000000000294d */ /* 0x000fec0003800000 */
[----:B------:R-:W-:-:S05]  /*0350*/  IMAD.MOV.U32 R7, RZ, RZ, RZ ;  /* 0x000000ffff077224 */ /* 0x000fca00078e00ff */
[----:B------:R-:W-:Y:S01]  /*0360*/  STG.E.64 desc[UR4][R4.64], R6 ;  /* 0x0000000604007986 */ /* 0x000fe2000c101b04 */
[----:B------:R-:W-:Y:S05]  /*0370*/  EXIT ;  /* 0x000000000000794d */ /* 0x000fea0003800000 */
.L_x_0:
[----:B------:R-:W-:-:S00]  /*0380*/  BRA `(.L_x_0) ;  /* 0xfffffffc00fc7947 */ /* 0x000fc0000383ffff */
[----:B------:R-:W-:-:S00]  /*0390*/  NOP ;  /* 0x0000000000007918 */ /* 0x000fc00000000000 */
        /* <DEDUP_REMOVED lines=14> */
.L_x_1:


//--------------------- .nv.constant0.triton_poi_fused_max_0 --------------------------
	.section	.nv.constant0.triton_poi_fused_max_0,"a",@progbits
	.sectionflags	@""
	.align	4
.nv.constant0.triton_poi_fused_max_0:
	.zero		556
